//
// Generated by NVIDIA NVVM Compiler
//
// Compiler Build ID: CL-36424714
// Cuda compilation tools, release 13.0, V13.0.88
// Based on NVVM 20.0.0
//

.version 9.0
.target sm_100
.address_size 64

	// .globl	_Z10GaussSolveiPKdS0_Pd
.extern .func  (.param .b32 func_retval0) vprintf
(
	.param .b64 vprintf_param_0,
	.param .b64 vprintf_param_1
)
;
.global .align 1 .b8 $str[30] = {105, 100, 120, 61, 37, 100, 32, 65, 91, 37, 100, 93, 91, 37, 100, 93, 61, 37, 102, 32, 98, 91, 37, 100, 93, 61, 37, 102, 10};

.visible .entry _Z10GaussSolveiPKdS0_Pd(
	.param .u32 _Z10GaussSolveiPKdS0_Pd_param_0,
	.param .u64 .ptr .align 1 _Z10GaussSolveiPKdS0_Pd_param_1,
	.param .u64 .ptr .align 1 _Z10GaussSolveiPKdS0_Pd_param_2,
	.param .u64 .ptr .align 1 _Z10GaussSolveiPKdS0_Pd_param_3
)
{
	.local .align 8 .b8 	__local_depot0[40];
	.reg .b64 	%SP;
	.reg .b64 	%SPL;
	.reg .pred 	%p<2>;
	.reg .b32 	%r<9>;
	.reg .b64 	%rd<13>;
	.reg .b64 	%fd<3>;

	mov.u64 	%SPL, __local_depot0;
	cvta.local.u64 	%SP, %SPL;
	ld.param.u32 	%r2, [_Z10GaussSolveiPKdS0_Pd_param_0];
	ld.param.u64 	%rd1, [_Z10GaussSolveiPKdS0_Pd_param_1];
	ld.param.u64 	%rd2, [_Z10GaussSolveiPKdS0_Pd_param_2];
	mov.u32 	%r3, %ntid.x;
	mov.u32 	%r4, %ctaid.x;
	mov.u32 	%r5, %tid.x;
	mad.lo.s32 	%r1, %r3, %r4, %r5;
	setp.ge.s32 	%p1, %r1, %r2;
	@%p1 bra 	$L__BB0_2;
	add.u64 	%rd3, %SP, 0;
	add.u64 	%rd4, %SPL, 0;
	cvta.to.global.u64 	%rd5, %rd1;
	cvta.to.global.u64 	%rd6, %rd2;
	mad.lo.s32 	%r6, %r2, %r1, %r1;
	mul.wide.s32 	%rd7, %r6, 8;
	add.s64 	%rd8, %rd5, %rd7;
	ld.global.f64 	%fd1, [%rd8];
	mul.wide.s32 	%rd9, %r1, 8;
	add.s64 	%rd10, %rd6, %rd9;
	ld.global.f64 	%fd2, [%rd10];
	st.local.v2.u32 	[%rd4], {%r1, %r1};
	st.local.u32 	[%rd4+8], %r1;
	st.local.f64 	[%rd4+16], %fd1;
	st.local.u32 	[%rd4+24], %r1;
	st.local.f64 	[%rd4+32], %fd2;
	mov.u64 	%rd11, $str;
	cvta.global.u64 	%rd12, %rd11;
	{ // callseq 0, 0
	.param .b64 param0;
	st.param.b64 	[param0], %rd12;
	.param .b64 param1;
	st.param.b64 	[param1], %rd3;
	.param .b32 retval0;
	call.uni (retval0), 
	vprintf, 
	(
	param0, 
	param1
	);
	ld.param.b32 	%r7, [retval0];
	} // callseq 0
$L__BB0_2:
	ret;

}


// ===== COMPILED SASS (sm_100) =====

	.target	sm_100

	.elftype	@"ET_EXEC"


//--------------------- .note.nv.tkinfo           --------------------------
	.section	.note.nv.tkinfo,"",@"SHT_NOTE"
	.sectionflags	@"SHF_NOTE_NV_TKINFO"
	.tkinfo
        /*0018*/ 	.word	0x00000002
        /*0030*/ 	.string	""
        /*0030*/ 	.string	"ptxas"
        /*0030*/ 	.string	"Cuda compilation tools, release 13.0, V13.0.88"
        /*0030*/ 	.string	"Build cuda_13.0.r13.0/compiler.36424714_0"
        /*0030*/ 	.string	"-arch sm_100 -m 64 "



//--------------------- .note.nv.cuinfo           --------------------------
	.section	.note.nv.cuinfo,"",@"SHT_NOTE"
	.sectionflags	@"SHF_NOTE_NV_CUINFO"
        /*0018*/ 	.short	0x0002
        /*001a*/ 	.short	0x0064
        /*001c*/ 	.short	0x0082
	.zero		2


//--------------------- .nv.info                  --------------------------
	.section	.nv.info,"",@"SHT_CUDA_INFO"
	.align	4


	//----- nvinfo : EIATTR_REGCOUNT
	.align		4
        /*0000*/ 	.byte	0x04, 0x2f
        /*0002*/ 	.short	(.L_2 - .L_1)
	.align		4
.L_1:
        /*0004*/ 	.word	index@(_Z10GaussSolveiPKdS0_Pd)
        /*0008*/ 	.word	0x00000018


	//----- nvinfo : EIATTR_FRAME_SIZE
	.align		4
.L_2:
        /*000c*/ 	.byte	0x04, 0x11
        /*000e*/ 	.short	(.L_4 - .L_3)
	.align		4
.L_3:
        /*0010*/ 	.word	index@(_Z10GaussSolveiPKdS0_Pd)
        /*0014*/ 	.word	0x00000028


	//----- nvinfo : EIATTR_MIN_STACK_SIZE
	.align		4
.L_4:
        /*0018*/ 	.byte	0x04, 0x12
        /*001a*/ 	.short	(.L_6 - .L_5)
	.align		4
.L_5:
        /*001c*/ 	.word	index@(_Z10GaussSolveiPKdS0_Pd)
        /*0020*/ 	.word	0x00000028
.L_6:


//--------------------- .nv.compat                --------------------------
	.section	.nv.compat,"",@"SHT_CUDA_COMPAT_INFO"
	.align	4
        /*0000*/ 	.byte	0x02, 0x09, 0x00, 0x00, 0x02, 0x02, 0x01, 0x00, 0x02, 0x05, 0x05, 0x00, 0x03, 0x07, 0x01, 0x01
        /*0010*/ 	.byte	0x02, 0x03, 0x00, 0x00, 0x02, 0x06, 0x01, 0x00, 0x04, 0x0b, 0x08, 0x00, 0x09, 0x00, 0x00, 0x00
        /*0020*/ 	.byte	0x00, 0x00, 0x00, 0x00


//--------------------- .nv.info._Z10GaussSolveiPKdS0_Pd --------------------------
	.section	.nv.info._Z10GaussSolveiPKdS0_Pd,"",@"SHT_CUDA_INFO"
	.sectionflags	@""
	.align	4


	//----- nvinfo : EIATTR_CUDA_API_VERSION
	.align		4
        /*0000*/ 	.byte	0x04, 0x37
        /*0002*/ 	.short	(.L_8 - .L_7)
.L_7:
        /*0004*/ 	.word	0x00000082


	//----- nvinfo : EIATTR_KPARAM_INFO
	.align		4
.L_8:
        /*0008*/ 	.byte	0x04, 0x17
        /*000a*/ 	.short	(.L_10 - .L_9)
.L_9:
        /*000c*/ 	.word	0x00000000
        /*0010*/ 	.short	0x0003
        /*0012*/ 	.short	0x0018
        /*0014*/ 	.byte	0x00, 0xf5, 0x21, 0x00


	//----- nvinfo : EIATTR_KPARAM_INFO
	.align		4
.L_10:
        /*0018*/ 	.byte	0x04, 0x17
        /*001a*/ 	.short	(.L_12 - .L_11)
.L_11:
        /*001c*/ 	.word	0x00000000
        /*0020*/ 	.short	0x0002
        /*0022*/ 	.short	0x0010
        /*0024*/ 	.byte	0x00, 0xf5, 0x21, 0x00


	//----- nvinfo : EIATTR_KPARAM_INFO
	.align		4
.L_12:
        /*0028*/ 	.byte	0x04, 0x17
        /*002a*/ 	.short	(.L_14 - .L_13)
.L_13:
        /*002c*/ 	.word	0x00000000
        /*0030*/ 	.short	0x0001
        /*0032*/ 	.short	0x0008
        /*0034*/ 	.byte	0x00, 0xf5, 0x21, 0x00


	//----- nvinfo : EIATTR_KPARAM_INFO
	.align		4
.L_14:
        /*0038*/ 	.byte	0x04, 0x17
        /*003a*/ 	.short	(.L_16 - .L_15)
.L_15:
        /*003c*/ 	.word	0x00000000
        /*0040*/ 	.short	0x0000
        /*0042*/ 	.short	0x0000
        /*0044*/ 	.byte	0x00, 0xf0, 0x11, 0x00


	//----- nvinfo : EIATTR_SPARSE_MMA_MASK
	.align		4
.L_16:
        /*0048*/ 	.byte	0x03, 0x50
        /*004a*/ 	.short	0x0000


	//----- nvinfo : EIATTR_MAXREG_COUNT
	.align		4
        /*004c*/ 	.byte	0x03, 0x1b
        /*004e*/ 	.short	0x00ff


	//----- nvinfo : EIATTR_EXTERNS
	.align		4
        /*0050*/ 	.byte	0x04, 0x0f
        /*0052*/ 	.short	(.L_18 - .L_17)


	//   ....[0]....
	.align		4
.L_17:
        /*0054*/ 	.word	index@(vprintf)


	//----- nvinfo : EIATTR_MERCURY_ISA_VERSION
	.align		4
.L_18:
        /*0058*/ 	.byte	0x03, 0x5f
        /*005a*/ 	.short	0x0101


	//----- nvinfo : EIATTR_VRC_CTA_INIT_COUNT
	.align		4
        /*005c*/ 	.byte	0x02, 0x4a
	.zero		1
	.zero		1


	//----- nvinfo : EIATTR_SYSCALL_OFFSETS
	.align		4
        /*0060*/ 	.byte	0x04, 0x46
        /*0062*/ 	.short	(.L_20 - .L_19)


	//   ....[0]....
.L_19:
        /*0064*/ 	.word	0x00000210


	//----- nvinfo : EIATTR_EXIT_INSTR_OFFSETS
	.align		4
.L_20:
        /*0068*/ 	.byte	0x04, 0x1c
        /*006a*/ 	.short	(.L_22 - .L_21)


	//   ....[0]....
.L_21:
        /*006c*/ 	.word	0x000000c0


	//   ....[1]....
        /*0070*/ 	.word	0x00000220


	//----- nvinfo : EIATTR_CRS_STACK_SIZE
	.align		4
.L_22:
        /*0074*/ 	.byte	0x04, 0x1e
        /*0076*/ 	.short	(.L_24 - .L_23)
.L_23:
        /*0078*/ 	.word	0x00000000


	//----- nvinfo : EIATTR_CBANK_PARAM_SIZE
	.align		4
.L_24:
        /*007c*/ 	.byte	0x03, 0x19
        /*007e*/ 	.short	0x0020


	//----- nvinfo : EIATTR_PARAM_CBANK
	.align		4
        /*0080*/ 	.byte	0x04, 0x0a
        /*0082*/ 	.short	(.L_26 - .L_25)
	.align		4
.L_25:
        /*0084*/ 	.word	index@(.nv.constant0._Z10GaussSolveiPKdS0_Pd)
        /*0088*/ 	.short	0x0380
        /*008a*/ 	.short	0x0020


	//----- nvinfo : EIATTR_SW_WAR
	.align		4
.L_26:
        /*008c*/ 	.byte	0x04, 0x36
        /*008e*/ 	.short	(.L_28 - .L_27)
.L_27:
        /*0090*/ 	.word	0x00000008
.L_28:


//--------------------- .nv.callgraph             --------------------------
	.section	.nv.callgraph,"",@"SHT_CUDA_CALLGRAPH"
	.align	4
	.sectionentsize	8
	.align		4
        /*0000*/ 	.word	0x00000000
	.align		4
        /*0004*/ 	.word	0xffffffff
	.align		4
        /*0008*/ 	.word	index@(_Z10GaussSolveiPKdS0_Pd)
	.align		4
        /*000c*/ 	.word	index@(vprintf)
	.align		4
        /*0010*/ 	.word	0x00000000
	.align		4
        /*0014*/ 	.word	0xfffffffe
	.align		4
        /*0018*/ 	.word	0x00000000
	.align		4
        /*001c*/ 	.word	0xfffffffd
	.align		4
        /*0020*/ 	.word	0x00000000
	.align		4
        /*0024*/ 	.word	0xfffffffc


//--------------------- .nv.constant4             --------------------------
	.section	.nv.constant4,"a",@progbits
	.align	8
	.align		8
.nv.constant4:
        /*0000*/ 	.dword	vprintf
	.align		8
        /*0008*/ 	.dword	$str


//--------------------- .text._Z10GaussSolveiPKdS0_Pd --------------------------
	.section	.text._Z10GaussSolveiPKdS0_Pd,"ax",@progbits
	.align	128
        .global         _Z10GaussSolveiPKdS0_Pd
        .type           _Z10GaussSolveiPKdS0_Pd,@function
        .size           _Z10GaussSolveiPKdS0_Pd,(.L_x_2 - _Z10GaussSolveiPKdS0_Pd)
        .other          _Z10GaussSolveiPKdS0_Pd,@"STO_CUDA_ENTRY STV_DEFAULT"
_Z10GaussSolveiPKdS0_Pd:
.text._Z10GaussSolveiPKdS0_Pd:
[----:B------:R-:W0:Y:S01]  /*0000*/  LDC R1, c[0x0][0x37c] ;  /* 0x0000df00ff017b82 */ /* 0x000e220000000800 */
[----:B------:R-:W1:Y:S01]  /*0010*/  S2R R2, SR_CTAID.X ;  /* 0x0000000000027919 */ /* 0x000e620000002500 */
[----:B------:R-:W2:Y:S01]  /*0020*/  LDCU UR5, c[0x0][0x2fc] ;  /* 0x00005f80ff0577ac */ /* 0x000ea20008000800 */
[----:B0-----:R-:W-:Y:S01]  /*0030*/  IADD3 R1, PT, PT, R1, -0x28, RZ ;  /* 0xffffffd801017810 */ /* 0x001fe20007ffe0ff */
[----:B------:R-:W1:Y:S01]  /*0040*/  S2R R3, SR_TID.X ;  /* 0x0000000000037919 */ /* 0x000e620000002100 */
[----:B------:R-:W1:Y:S01]  /*0050*/  LDCU UR6, c[0x0][0x360] ;  /* 0x00006c00ff0677ac */ /* 0x000e620008000800 */
[----:B------:R-:W0:Y:S01]  /*0060*/  LDCU UR7, c[0x0][0x380] ;  /* 0x00007000ff0777ac */ /* 0x000e220008000800 */
[----:B------:R-:W3:Y:S02]  /*0070*/  LDCU UR4, c[0x0][0x2f8] ;  /* 0x00005f00ff0477ac */ /* 0x000ee40008000800 */
[----:B---3--:R-:W-:-:S04]  /*0080*/  IADD3 R6, P1, PT, R1, UR4, RZ ;  /* 0x0000000401067c10 */ /* 0x008fc8000ff3e0ff */
[----:B--2---:R-:W-:Y:S01]  /*0090*/  IADD3.X R7, PT, PT, RZ, UR5, RZ, P1, !PT ;  /* 0x00000005ff077c10 */ /* 0x004fe20008ffe4ff */
[----:B-1----:R-:W-:-:S05]  /*00a0*/  IMAD R2, R2, UR6, R3 ;  /* 0x0000000602027c24 */ /* 0x002fca000f8e0203 */
[----:B0-----:R-:W-:-:S13]  /*00b0*/  ISETP.GE.AND P0, PT, R2, UR7, PT ;  /* 0x0000000702007c0c */ /* 0x001fda000bf06270 */
[----:B------:R-:W-:Y:S05]  /*00c0*/  @P0 EXIT ;  /* 0x000000000000094d */ /* 0x000fea0003800000 */
[----:B------:R-:W0:Y:S01]  /*00d0*/  LDC.64 R8, c[0x0][0x388] ;  /* 0x0000e200ff087b82 */ /* 0x000e220000000a00 */
[----:B------:R-:W1:Y:S01]  /*00e0*/  LDCU.64 UR4, c[0x0][0x358] ;  /* 0x00006b00ff0477ac */ /* 0x000e620008000a00 */
[----:B------:R-:W-:-:S06]  /*00f0*/  IMAD R3, R2, UR7, R2 ;  /* 0x0000000702037c24 */ /* 0x000fcc000f8e0202 */
[----:B------:R-:W2:Y:S01]  /*0100*/  LDC.64 R10, c[0x0][0x390] ;  /* 0x0000e400ff0a7b82 */ /* 0x000ea20000000a00 */
[----:B0-----:R-:W-:-:S06]  /*0110*/  IMAD.WIDE R8, R3, 0x8, R8 ;  /* 0x0000000803087825 */ /* 0x001fcc00078e0208 */
[----:B-1----:R-:W3:Y:S01]  /*0120*/  LDG.E.64 R8, desc[UR4][R8.64] ;  /* 0x0000000408087981 */ /* 0x002ee2000c1e1b00 */
[----:B--2---:R-:W-:-:S06]  /*0130*/  IMAD.WIDE R10, R2, 0x8, R10 ;  /* 0x00000008020a7825 */ /* 0x004fcc00078e020a */
[----:B------:R-:W2:Y:S01]  /*0140*/  LDG.E.64 R10, desc[UR4][R10.64] ;  /* 0x000000040a0a7981 */ /* 0x000ea2000c1e1b00 */
[----:B------:R-:W-:Y:S01]  /*0150*/  IMAD.MOV.U32 R3, RZ, RZ, R2 ;  /* 0x000000ffff037224 */ /* 0x000fe200078e0002 */
[----:B------:R-:W-:Y:S01]  /*0160*/  MOV R0, 0x0 ;  /* 0x0000000000007802 */ /* 0x000fe20000000f00 */
[----:B------:R-:W0:Y:S01]  /*0170*/  LDCU.64 UR4, c[0x4][0x8] ;  /* 0x01000100ff0477ac */ /* 0x000e220008000a00 */
[----:B------:R1:W-:Y:S02]  /*0180*/  STL [R1+0x8], R2 ;  /* 0x0000080201007387 */ /* 0x0003e40000100800 */
[----:B------:R1:W4:Y:S02]  /*0190*/  LDC.64 R12, c[0x4][R0] ;  /* 0x01000000000c7b82 */ /* 0x0003240000000a00 */
[----:B------:R1:W-:Y:S04]  /*01a0*/  STL [R1+0x18], R2 ;  /* 0x0000180201007387 */ /* 0x0003e80000100800 */
[----:B------:R1:W-:Y:S01]  /*01b0*/  STL.64 [R1], R2 ;  /* 0x0000000201007387 */ /* 0x0003e20000100a00 */
[----:B0-----:R-:W-:Y:S01]  /*01c0*/  MOV R4, UR4 ;  /* 0x0000000400047c02 */ /* 0x001fe20008000f00 */
[----:B------:R-:W-:-:S02]  /*01d0*/  IMAD.U32 R5, RZ, RZ, UR5 ;  /* 0x00000005ff057e24 */ /* 0x000fc4000f8e00ff */
[----:B---3--:R1:W-:Y:S04]  /*01e0*/  STL.64 [R1+0x10], R8 ;  /* 0x0000100801007387 */ /* 0x0083e80000100a00 */
[----:B--2-4-:R1:W-:Y:S02]  /*01f0*/  STL.64 [R1+0x20], R10 ;  /* 0x0000200a01007387 */ /* 0x0143e40000100a00 */
[----:B------:R-:W-:-:S07]  /*0200*/  LEPC R20, `(.L_x_0) ;  /* 0x000000001014794e */ /* 0x000fce0000000000 */
[----:B-1----:R-:W-:Y:S05]  /*0210*/  CALL.ABS.NOINC R12 ;  /* 0x000000000c007343 */ /* 0x002fea0003c00000 */
.L_x_0:
[----:B------:R-:W-:Y:S05]  /*0220*/  EXIT ;  /* 0x000000000000794d */ /* 0x000fea0003800000 */
.L_x_1:
[----:B------:R-:W-:-:S00]  /*0230*/  BRA `(.L_x_1) ;  /* 0xfffffffc00fc7947 */ /* 0x000fc0000383ffff */
[----:B------:R-:W-:-:S00]  /*0240*/  NOP ;  /* 0x0000000000007918 */ /* 0x000fc00000000000 */
        /* <DEDUP_REMOVED lines=11> */
.L_x_2:


//--------------------- .nv.global.init           --------------------------
	.section	.nv.global.init,"aw",@progbits
.nv.global.init:
	.type		$str,@object
	.size		$str,(.L_0 - $str)
$str:
        /*0000*/ 	.byte	0x69, 0x64, 0x78, 0x3d, 0x25, 0x64, 0x20, 0x41, 0x5b, 0x25, 0x64, 0x5d, 0x5b, 0x25, 0x64, 0x5d
        /*0010*/ 	.byte	0x3d, 0x25, 0x66, 0x20, 0x62, 0x5b, 0x25, 0x64, 0x5d, 0x3d, 0x25, 0x66, 0x0a, 0x00
.L_0:


//--------------------- .nv.shared.reserved.0     --------------------------
	.section	.nv.shared.reserved.0,"aw",@nobits
	.weak		__nv_reservedSMEM_offset_0_alias
	.size		__nv_reservedSMEM_offset_0_alias, 0, 64
	.other		__nv_reservedSMEM_offset_0_alias,@"STO_CUDA_RESERVED_SHARED STV_DEFAULT"
__nv_reservedSMEM_offset_0_alias:
	.zero		0
	.zero		64


//--------------------- .nv.constant0._Z10GaussSolveiPKdS0_Pd --------------------------
	.section	.nv.constant0._Z10GaussSolveiPKdS0_Pd,"a",@progbits
	.sectionflags	@""
	.align	4
.nv.constant0._Z10GaussSolveiPKdS0_Pd:
	.zero		928


//--------------------- SYMBOLS --------------------------

	.type		.nv.reservedSmem.offset0,@object
	.size		.nv.reservedSmem.offset0,0x4
	.type		vprintf,@function
